//
// Generated by NVIDIA NVVM Compiler
//
// Compiler Build ID: CL-36424714
// Cuda compilation tools, release 13.0, V13.0.88
// Based on NVVM 20.0.0
//

.version 9.0
.target sm_100
.address_size 64

	// .globl	_Z9heat_stepPKfPfS0_iiff

.visible .entry _Z9heat_stepPKfPfS0_iiff(
	.param .u64 .ptr .align 1 _Z9heat_stepPKfPfS0_iiff_param_0,
	.param .u64 .ptr .align 1 _Z9heat_stepPKfPfS0_iiff_param_1,
	.param .u64 .ptr .align 1 _Z9heat_stepPKfPfS0_iiff_param_2,
	.param .u32 _Z9heat_stepPKfPfS0_iiff_param_3,
	.param .u32 _Z9heat_stepPKfPfS0_iiff_param_4,
	.param .f32 _Z9heat_stepPKfPfS0_iiff_param_5,
	.param .f32 _Z9heat_stepPKfPfS0_iiff_param_6
)
{
	.reg .pred 	%p<8>;
	.reg .b32 	%r<24>;
	.reg .b32 	%f<16>;
	.reg .b64 	%rd<16>;

	ld.param.u64 	%rd1, [_Z9heat_stepPKfPfS0_iiff_param_0];
	ld.param.u64 	%rd2, [_Z9heat_stepPKfPfS0_iiff_param_1];
	ld.param.u64 	%rd3, [_Z9heat_stepPKfPfS0_iiff_param_2];
	ld.param.u32 	%r4, [_Z9heat_stepPKfPfS0_iiff_param_3];
	ld.param.u32 	%r6, [_Z9heat_stepPKfPfS0_iiff_param_4];
	ld.param.f32 	%f1, [_Z9heat_stepPKfPfS0_iiff_param_5];
	ld.param.f32 	%f2, [_Z9heat_stepPKfPfS0_iiff_param_6];
	mov.u32 	%r7, %ctaid.x;
	mov.u32 	%r8, %ntid.x;
	mov.u32 	%r9, %tid.x;
	mad.lo.s32 	%r10, %r7, %r8, %r9;
	mov.u32 	%r11, %ctaid.y;
	mov.u32 	%r12, %ntid.y;
	mov.u32 	%r13, %tid.y;
	mad.lo.s32 	%r14, %r11, %r12, %r13;
	setp.eq.s32 	%p1, %r14, 0;
	add.s32 	%r15, %r4, -1;
	setp.ge.s32 	%p2, %r14, %r15;
	or.pred  	%p3, %p1, %p2;
	setp.lt.s32 	%p4, %r10, 1;
	or.pred  	%p5, %p4, %p3;
	add.s32 	%r16, %r6, -1;
	setp.ge.s32 	%p6, %r10, %r16;
	or.pred  	%p7, %p5, %p6;
	@%p7 bra 	$L__BB0_2;
	cvta.to.global.u64 	%rd4, %rd1;
	cvta.to.global.u64 	%rd5, %rd3;
	cvta.to.global.u64 	%rd6, %rd2;
	mul.lo.s32 	%r17, %r6, %r14;
	add.s32 	%r18, %r17, %r10;
	add.s32 	%r19, %r17, %r6;
	add.s32 	%r20, %r18, %r6;
	mul.wide.s32 	%rd7, %r20, 4;
	add.s64 	%rd8, %rd4, %rd7;
	ld.global.f32 	%f3, [%rd8];
	shl.b32 	%r21, %r6, 1;
	sub.s32 	%r22, %r19, %r21;
	add.s32 	%r23, %r22, %r10;
	mul.wide.s32 	%rd9, %r23, 4;
	add.s64 	%rd10, %rd4, %rd9;
	ld.global.f32 	%f4, [%rd10];
	add.f32 	%f5, %f3, %f4;
	mul.wide.s32 	%rd11, %r6, 4;
	add.s64 	%rd12, %rd10, %rd11;
	ld.global.f32 	%f6, [%rd12+4];
	add.f32 	%f7, %f5, %f6;
	ld.global.f32 	%f8, [%rd12+-4];
	add.f32 	%f9, %f7, %f8;
	ld.global.f32 	%f10, [%rd12];
	fma.rn.f32 	%f11, %f10, 0fC0800000, %f9;
	mul.f32 	%f12, %f1, %f2;
	fma.rn.f32 	%f13, %f12, %f11, %f10;
	mul.wide.s32 	%rd13, %r18, 4;
	add.s64 	%rd14, %rd5, %rd13;
	ld.global.f32 	%f14, [%rd14];
	add.f32 	%f15, %f14, %f13;
	add.s64 	%rd15, %rd6, %rd13;
	st.global.f32 	[%rd15], %f15;
$L__BB0_2:
	ret;

}


// ===== COMPILED SASS (sm_100) =====

	.target	sm_100

	.elftype	@"ET_EXEC"


//--------------------- .note.nv.tkinfo           --------------------------
	.section	.note.nv.tkinfo,"",@"SHT_NOTE"
	.sectionflags	@"SHF_NOTE_NV_TKINFO"
	.tkinfo
        /*0018*/ 	.word	0x00000002
        /*0030*/ 	.string	""
        /*0030*/ 	.string	"ptxas"
        /*0030*/ 	.string	"Cuda compilation tools, release 13.0, V13.0.88"
        /*0030*/ 	.string	"Build cuda_13.0.r13.0/compiler.36424714_0"
        /*0030*/ 	.string	"-arch sm_100 -m 64 "



//--------------------- .note.nv.cuinfo           --------------------------
	.section	.note.nv.cuinfo,"",@"SHT_NOTE"
	.sectionflags	@"SHF_NOTE_NV_CUINFO"
        /*0018*/ 	.short	0x0002
        /*001a*/ 	.short	0x0064
        /*001c*/ 	.short	0x0082
	.zero		2


//--------------------- .nv.info                  --------------------------
	.section	.nv.info,"",@"SHT_CUDA_INFO"
	.align	4


	//----- nvinfo : EIATTR_REGCOUNT
	.align		4
        /*0000*/ 	.byte	0x04, 0x2f
        /*0002*/ 	.short	(.L_1 - .L_0)
	.align		4
.L_0:
        /*0004*/ 	.word	index@(_Z9heat_stepPKfPfS0_iiff)
        /*0008*/ 	.word	0x00000016


	//----- nvinfo : EIATTR_FRAME_SIZE
	.align		4
.L_1:
        /*000c*/ 	.byte	0x04, 0x11
        /*000e*/ 	.short	(.L_3 - .L_2)
	.align		4
.L_2:
        /*0010*/ 	.word	index@(_Z9heat_stepPKfPfS0_iiff)
        /*0014*/ 	.word	0x00000000


	//----- nvinfo : EIATTR_MIN_STACK_SIZE
	.align		4
.L_3:
        /*0018*/ 	.byte	0x04, 0x12
        /*001a*/ 	.short	(.L_5 - .L_4)
	.align		4
.L_4:
        /*001c*/ 	.word	index@(_Z9heat_stepPKfPfS0_iiff)
        /*0020*/ 	.word	0x00000000
.L_5:


//--------------------- .nv.compat                --------------------------
	.section	.nv.compat,"",@"SHT_CUDA_COMPAT_INFO"
	.align	4
        /*0000*/ 	.byte	0x02, 0x09, 0x00, 0x00, 0x02, 0x02, 0x01, 0x00, 0x02, 0x05, 0x05, 0x00, 0x03, 0x07, 0x01, 0x01
        /*0010*/ 	.byte	0x02, 0x03, 0x00, 0x00, 0x02, 0x06, 0x01, 0x00, 0x04, 0x0b, 0x08, 0x00, 0x09, 0x00, 0x00, 0x00
        /*0020*/ 	.byte	0x00, 0x00, 0x00, 0x00


//--------------------- .nv.info._Z9heat_stepPKfPfS0_iiff --------------------------
	.section	.nv.info._Z9heat_stepPKfPfS0_iiff,"",@"SHT_CUDA_INFO"
	.sectionflags	@""
	.align	4


	//----- nvinfo : EIATTR_CUDA_API_VERSION
	.align		4
        /*0000*/ 	.byte	0x04, 0x37
        /*0002*/ 	.short	(.L_7 - .L_6)
.L_6:
        /*0004*/ 	.word	0x00000082


	//----- nvinfo : EIATTR_KPARAM_INFO
	.align		4
.L_7:
        /*0008*/ 	.byte	0x04, 0x17
        /*000a*/ 	.short	(.L_9 - .L_8)
.L_8:
        /*000c*/ 	.word	0x00000000
        /*0010*/ 	.short	0x0006
        /*0012*/ 	.short	0x0024
        /*0014*/ 	.byte	0x00, 0xf0, 0x11, 0x00


	//----- nvinfo : EIATTR_KPARAM_INFO
	.align		4
.L_9:
        /*0018*/ 	.byte	0x04, 0x17
        /*001a*/ 	.short	(.L_11 - .L_10)
.L_10:
        /*001c*/ 	.word	0x00000000
        /*0020*/ 	.short	0x0005
        /*0022*/ 	.short	0x0020
        /*0024*/ 	.byte	0x00, 0xf0, 0x11, 0x00


	//----- nvinfo : EIATTR_KPARAM_INFO
	.align		4
.L_11:
        /*0028*/ 	.byte	0x04, 0x17
        /*002a*/ 	.short	(.L_13 - .L_12)
.L_12:
        /*002c*/ 	.word	0x00000000
        /*0030*/ 	.short	0x0004
        /*0032*/ 	.short	0x001c
        /*0034*/ 	.byte	0x00, 0xf0, 0x11, 0x00


	//----- nvinfo : EIATTR_KPARAM_INFO
	.align		4
.L_13:
        /*0038*/ 	.byte	0x04, 0x17
        /*003a*/ 	.short	(.L_15 - .L_14)
.L_14:
        /*003c*/ 	.word	0x00000000
        /*0040*/ 	.short	0x0003
        /*0042*/ 	.short	0x0018
        /*0044*/ 	.byte	0x00, 0xf0, 0x11, 0x00


	//----- nvinfo : EIATTR_KPARAM_INFO
	.align		4
.L_15:
        /*0048*/ 	.byte	0x04, 0x17
        /*004a*/ 	.short	(.L_17 - .L_16)
.L_16:
        /*004c*/ 	.word	0x00000000
        /*0050*/ 	.short	0x0002
        /*0052*/ 	.short	0x0010
        /*0054*/ 	.byte	0x00, 0xf5, 0x21, 0x00


	//----- nvinfo : EIATTR_KPARAM_INFO
	.align		4
.L_17:
        /*0058*/ 	.byte	0x04, 0x17
        /*005a*/ 	.short	(.L_19 - .L_18)
.L_18:
        /*005c*/ 	.word	0x00000000
        /*0060*/ 	.short	0x0001
        /*0062*/ 	.short	0x0008
        /*0064*/ 	.byte	0x00, 0xf5, 0x21, 0x00


	//----- nvinfo : EIATTR_KPARAM_INFO
	.align		4
.L_19:
        /*0068*/ 	.byte	0x04, 0x17
        /*006a*/ 	.short	(.L_21 - .L_20)
.L_20:
        /*006c*/ 	.word	0x00000000
        /*0070*/ 	.short	0x0000
        /*0072*/ 	.short	0x0000
        /*0074*/ 	.byte	0x00, 0xf5, 0x21, 0x00


	//----- nvinfo : EIATTR_SPARSE_MMA_MASK
	.align		4
.L_21:
        /*0078*/ 	.byte	0x03, 0x50
        /*007a*/ 	.short	0x0000


	//----- nvinfo : EIATTR_MAXREG_COUNT
	.align		4
        /*007c*/ 	.byte	0x03, 0x1b
        /*007e*/ 	.short	0x00ff


	//----- nvinfo : EIATTR_MERCURY_ISA_VERSION
	.align		4
        /*0080*/ 	.byte	0x03, 0x5f
        /*0082*/ 	.short	0x0101


	//----- nvinfo : EIATTR_VRC_CTA_INIT_COUNT
	.align		4
        /*0084*/ 	.byte	0x02, 0x4a
	.zero		1
	.zero		1


	//----- nvinfo : EIATTR_EXIT_INSTR_OFFSETS
	.align		4
        /*0088*/ 	.byte	0x04, 0x1c
        /*008a*/ 	.short	(.L_23 - .L_22)


	//   ....[0]....
.L_22:
        /*008c*/ 	.word	0x00000100


	//   ....[1]....
        /*0090*/ 	.word	0x000002f0


	//----- nvinfo : EIATTR_CBANK_PARAM_SIZE
	.align		4
.L_23:
        /*0094*/ 	.byte	0x03, 0x19
        /*0096*/ 	.short	0x0028


	//----- nvinfo : EIATTR_PARAM_CBANK
	.align		4
        /*0098*/ 	.byte	0x04, 0x0a
        /*009a*/ 	.short	(.L_25 - .L_24)
	.align		4
.L_24:
        /*009c*/ 	.word	index@(.nv.constant0._Z9heat_stepPKfPfS0_iiff)
        /*00a0*/ 	.short	0x0380
        /*00a2*/ 	.short	0x0028


	//----- nvinfo : EIATTR_SW_WAR
	.align		4
.L_25:
        /*00a4*/ 	.byte	0x04, 0x36
        /*00a6*/ 	.short	(.L_27 - .L_26)
.L_26:
        /*00a8*/ 	.word	0x00000008
.L_27:


//--------------------- .nv.callgraph             --------------------------
	.section	.nv.callgraph,"",@"SHT_CUDA_CALLGRAPH"
	.align	4
	.sectionentsize	8
	.align		4
        /*0000*/ 	.word	0x00000000
	.align		4
        /*0004*/ 	.word	0xffffffff
	.align		4
        /*0008*/ 	.word	0x00000000
	.align		4
        /*000c*/ 	.word	0xfffffffe
	.align		4
        /*0010*/ 	.word	0x00000000
	.align		4
        /*0014*/ 	.word	0xfffffffd
	.align		4
        /*0018*/ 	.word	0x00000000
	.align		4
        /*001c*/ 	.word	0xfffffffc


//--------------------- .text._Z9heat_stepPKfPfS0_iiff --------------------------
	.section	.text._Z9heat_stepPKfPfS0_iiff,"ax",@progbits
	.align	128
        .global         _Z9heat_stepPKfPfS0_iiff
        .type           _Z9heat_stepPKfPfS0_iiff,@function
        .size           _Z9heat_stepPKfPfS0_iiff,(.L_x_1 - _Z9heat_stepPKfPfS0_iiff)
        .other          _Z9heat_stepPKfPfS0_iiff,@"STO_CUDA_ENTRY STV_DEFAULT"
_Z9heat_stepPKfPfS0_iiff:
.text._Z9heat_stepPKfPfS0_iiff:
[----:B------:R-:W-:Y:S01]  /*0000*/  LDC R1, c[0x0][0x37c] ;  /* 0x0000df00ff017b82 */ /* 0x000fe20000000800 */
[----:B------:R-:W0:Y:S07]  /*0010*/  S2R R5, SR_TID.Y ;  /* 0x0000000000057919 */ /* 0x000e2e0000002200 */
[----:B------:R-:W1:Y:S01]  /*0020*/  LDC R4, c[0x0][0x360] ;  /* 0x0000d800ff047b82 */ /* 0x000e620000000800 */
[----:B------:R-:W1:Y:S07]  /*0030*/  S2R R7, SR_TID.X ;  /* 0x0000000000077919 */ /* 0x000e6e0000002100 */
[----:B------:R-:W0:Y:S08]  /*0040*/  S2UR UR5, SR_CTAID.Y ;  /* 0x00000000000579c3 */ /* 0x000e300000002600 */
[----:B------:R-:W0:Y:S08]  /*0050*/  LDC R0, c[0x0][0x364] ;  /* 0x0000d900ff007b82 */ /* 0x000e300000000800 */
[----:B------:R-:W2:Y:S08]  /*0060*/  LDC.64 R2, c[0x0][0x398] ;  /* 0x0000e600ff027b82 */ /* 0x000eb00000000a00 */
[----:B------:R-:W1:Y:S01]  /*0070*/  S2UR UR4, SR_CTAID.X ;  /* 0x00000000000479c3 */ /* 0x000e620000002500 */
[----:B0-----:R-:W-:Y:S01]  /*0080*/  IMAD R0, R0, UR5, R5 ;  /* 0x0000000500007c24 */ /* 0x001fe2000f8e0205 */
[----:B--2---:R-:W-:-:S04]  /*0090*/  IADD3 R5, PT, PT, R2, -0x1, RZ ;  /* 0xffffffff02057810 */ /* 0x004fc80007ffe0ff */
[----:B------:R-:W-:Y:S02]  /*00a0*/  ISETP.GE.AND P0, PT, R0, R5, PT ;  /* 0x000000050000720c */ /* 0x000fe40003f06270 */
[----:B------:R-:W-:Y:S01]  /*00b0*/  IADD3 R5, PT, PT, R3, -0x1, RZ ;  /* 0xffffffff03057810 */ /* 0x000fe20007ffe0ff */
[----:B-1----:R-:W-:Y:S01]  /*00c0*/  IMAD R2, R4, UR4, R7 ;  /* 0x0000000404027c24 */ /* 0x002fe2000f8e0207 */
[----:B------:R-:W-:-:S04]  /*00d0*/  ISETP.EQ.OR P0, PT, R0, RZ, P0 ;  /* 0x000000ff0000720c */ /* 0x000fc80000702670 */
[----:B------:R-:W-:-:S04]  /*00e0*/  ISETP.LT.OR P0, PT, R2, 0x1, P0 ;  /* 0x000000010200780c */ /* 0x000fc80000701670 */
[----:B------:R-:W-:-:S13]  /*00f0*/  ISETP.GE.OR P0, PT, R2, R5, P0 ;  /* 0x000000050200720c */ /* 0x000fda0000706670 */
[----:B------:R-:W-:Y:S05]  /*0100*/  @P0 EXIT ;  /* 0x000000000000094d */ /* 0x000fea0003800000 */
[----:B------:R-:W0:Y:S01]  /*0110*/  LDC.64 R6, c[0x0][0x380] ;  /* 0x0000e000ff067b82 */ /* 0x000e220000000a00 */
[CC--:B------:R-:W-:Y:S01]  /*0120*/  IMAD R4, R0.reuse, R3.reuse, R3 ;  /* 0x0000000300047224 */ /* 0x0c0fe200078e0203 */
[----:B------:R-:W-:Y:S01]  /*0130*/  IADD3 R9, PT, PT, -R3, RZ, RZ ;  /* 0x000000ff03097210 */ /* 0x000fe20007ffe1ff */
[----:B------:R-:W1:Y:S01]  /*0140*/  LDCU.64 UR4, c[0x0][0x358] ;  /* 0x00006b00ff0477ac */ /* 0x000e620008000a00 */
[-C--:B------:R-:W-:Y:S02]  /*0150*/  IMAD R0, R0, R3.reuse, R2 ;  /* 0x0000000300007224 */ /* 0x080fe400078e0202 */
[----:B------:R-:W-:Y:S02]  /*0160*/  LEA R9, R9, R4, 0x1 ;  /* 0x0000000409097211 */ /* 0x000fe400078e08ff */
[----:B------:R-:W2:Y:S01]  /*0170*/  LDC.64 R10, c[0x0][0x390] ;  /* 0x0000e400ff0a7b82 */ /* 0x000ea20000000a00 */
[----:B------:R-:W-:Y:S02]  /*0180*/  IADD3 R5, PT, PT, R0, R3, RZ ;  /* 0x0000000300057210 */ /* 0x000fe40007ffe0ff */
[----:B------:R-:W-:-:S05]  /*0190*/  IADD3 R9, PT, PT, R2, R9, RZ ;  /* 0x0000000902097210 */ /* 0x000fca0007ffe0ff */
[----:B------:R-:W3:Y:S01]  /*01a0*/  LDC.64 R18, c[0x0][0x3a0] ;  /* 0x0000e800ff127b82 */ /* 0x000ee20000000a00 */
[----:B0-----:R-:W-:-:S04]  /*01b0*/  IMAD.WIDE R4, R5, 0x4, R6 ;  /* 0x0000000405047825 */ /* 0x001fc800078e0206 */
[----:B------:R-:W-:Y:S02]  /*01c0*/  IMAD.WIDE R6, R9, 0x4, R6 ;  /* 0x0000000409067825 */ /* 0x000fe400078e0206 */
[----:B-1----:R-:W4:Y:S02]  /*01d0*/  LDG.E R4, desc[UR4][R4.64] ;  /* 0x0000000404047981 */ /* 0x002f24000c1e1900 */
[----:B------:R-:W-:Y:S02]  /*01e0*/  IMAD.WIDE R8, R3, 0x4, R6 ;  /* 0x0000000403087825 */ /* 0x000fe400078e0206 */
[----:B------:R-:W4:Y:S01]  /*01f0*/  LDG.E R7, desc[UR4][R6.64] ;  /* 0x0000000406077981 */ /* 0x000f22000c1e1900 */
[----:B------:R-:W0:Y:S03]  /*0200*/  LDC.64 R2, c[0x0][0x388] ;  /* 0x0000e200ff027b82 */ /* 0x000e260000000a00 */
[----:B------:R-:W5:Y:S04]  /*0210*/  LDG.E R13, desc[UR4][R8.64+0x4] ;  /* 0x00000404080d7981 */ /* 0x000f68000c1e1900 */
[----:B------:R-:W5:Y:S01]  /*0220*/  LDG.E R15, desc[UR4][R8.64+-0x4] ;  /* 0xfffffc04080f7981 */ /* 0x000f62000c1e1900 */
[----:B--2---:R-:W-:-:S03]  /*0230*/  IMAD.WIDE R10, R0, 0x4, R10 ;  /* 0x00000004000a7825 */ /* 0x004fc600078e020a */
[----:B------:R-:W2:Y:S04]  /*0240*/  LDG.E R17, desc[UR4][R8.64] ;  /* 0x0000000408117981 */ /* 0x000ea8000c1e1900 */
[----:B------:R-:W2:Y:S01]  /*0250*/  LDG.E R11, desc[UR4][R10.64] ;  /* 0x000000040a0b7981 */ /* 0x000ea2000c1e1900 */
[----:B0-----:R-:W-:-:S04]  /*0260*/  IMAD.WIDE R2, R0, 0x4, R2 ;  /* 0x0000000400027825 */ /* 0x001fc800078e0202 */
[----:B----4-:R-:W-:Y:S01]  /*0270*/  FADD R12, R4, R7 ;  /* 0x00000007040c7221 */ /* 0x010fe20000000000 */
[----:B---3--:R-:W-:-:S03]  /*0280*/  FMUL R4, R18, R19 ;  /* 0x0000001312047220 */ /* 0x008fc60000400000 */
[----:B-----5:R-:W-:-:S04]  /*0290*/  FADD R12, R12, R13 ;  /* 0x0000000d0c0c7221 */ /* 0x020fc80000000000 */
[----:B------:R-:W-:-:S04]  /*02a0*/  FADD R12, R12, R15 ;  /* 0x0000000f0c0c7221 */ /* 0x000fc80000000000 */
[----:B--2---:R-:W-:-:S04]  /*02b0*/  FFMA R12, R17, -4, R12 ;  /* 0xc0800000110c7823 */ /* 0x004fc8000000000c */
[----:B------:R-:W-:-:S04]  /*02c0*/  FFMA R4, R12, R4, R17 ;  /* 0x000000040c047223 */ /* 0x000fc80000000011 */
[----:B------:R-:W-:-:S05]  /*02d0*/  FADD R5, R4, R11 ;  /* 0x0000000b04057221 */ /* 0x000fca0000000000 */
[----:B------:R-:W-:Y:S01]  /*02e0*/  STG.E desc[UR4][R2.64], R5 ;  /* 0x0000000502007986 */ /* 0x000fe2000c101904 */
[----:B------:R-:W-:Y:S05]  /*02f0*/  EXIT ;  /* 0x000000000000794d */ /* 0x000fea0003800000 */
.L_x_0:
[----:B------:R-:W-:-:S00]  /*0300*/  BRA `(.L_x_0) ;  /* 0xfffffffc00fc7947 */ /* 0x000fc0000383ffff */
[----:B------:R-:W-:-:S00]  /*0310*/  NOP ;  /* 0x0000000000007918 */ /* 0x000fc00000000000 */
        /* <DEDUP_REMOVED lines=14> */
.L_x_1:


//--------------------- .nv.shared.reserved.0     --------------------------
	.section	.nv.shared.reserved.0,"aw",@nobits
	.weak		__nv_reservedSMEM_offset_0_alias
	.size		__nv_reservedSMEM_offset_0_alias, 0, 64
	.other		__nv_reservedSMEM_offset_0_alias,@"STO_CUDA_RESERVED_SHARED STV_DEFAULT"
__nv_reservedSMEM_offset_0_alias:
	.zero		0
	.zero		64


//--------------------- .nv.constant0._Z9heat_stepPKfPfS0_iiff --------------------------
	.section	.nv.constant0._Z9heat_stepPKfPfS0_iiff,"a",@progbits
	.sectionflags	@""
	.align	4
.nv.constant0._Z9heat_stepPKfPfS0_iiff:
	.zero		936


//--------------------- SYMBOLS --------------------------

	.type		.nv.reservedSmem.offset0,@object
	.size		.nv.reservedSmem.offset0,0x4
